//
// Generated by NVIDIA NVVM Compiler
//
// Compiler Build ID: CL-36424714
// Cuda compilation tools, release 13.0, V13.0.88
// Based on NVVM 20.0.0
//

.version 9.0
.target sm_100
.address_size 64

	// .globl	_Z19multiplyMatricesGPUPf
.const .align 4 .u32 NCONST;
.const .align 4 .u32 MCONST;
.const .align 4 .b8 MatrixAConstantGPU[24];
.const .align 4 .b8 MatrixBConstantGPU[24];

.visible .entry _Z19multiplyMatricesGPUPf(
	.param .u64 .ptr .align 1 _Z19multiplyMatricesGPUPf_param_0
)
{
	.reg .pred 	%p<13>;
	.reg .b32 	%r<33>;
	.reg .b32 	%f<67>;
	.reg .b64 	%rd<37>;

	ld.param.u64 	%rd10, [_Z19multiplyMatricesGPUPf_param_0];
	mov.u32 	%r16, %ctaid.x;
	mov.u32 	%r17, %ntid.x;
	mov.u32 	%r18, %tid.x;
	mad.lo.s32 	%r19, %r16, %r17, %r18;
	mov.u32 	%r20, %ctaid.y;
	mov.u32 	%r21, %ntid.y;
	mov.u32 	%r22, %tid.y;
	mad.lo.s32 	%r23, %r20, %r21, %r22;
	ld.const.u32 	%r1, [MCONST];
	mad.lo.s32 	%r2, %r1, %r19, %r23;
	ld.const.u32 	%r24, [NCONST];
	div.s32 	%r4, %r2, %r24;
	mul.lo.s32 	%r25, %r4, %r24;
	sub.s32 	%r3, %r2, %r25;
	setp.gt.s32 	%p1, %r4, 1;
	setp.gt.s32 	%p2, %r3, 2;
	or.pred  	%p3, %p2, %p1;
	@%p3 bra 	$L__BB0_14;
	cvta.to.global.u64 	%rd11, %rd10;
	mul.wide.s32 	%rd12, %r2, 4;
	add.s64 	%rd1, %rd11, %rd12;
	mov.b32 	%r26, 0;
	st.global.u32 	[%rd1], %r26;
	setp.lt.s32 	%p4, %r1, 1;
	@%p4 bra 	$L__BB0_14;
	and.b32  	%r5, %r1, 7;
	setp.lt.u32 	%p5, %r1, 8;
	mov.b32 	%r31, 0;
	mov.f32 	%f66, 0f00000000;
	@%p5 bra 	$L__BB0_5;
	and.b32  	%r31, %r1, 2147483640;
	neg.s32 	%r29, %r31;
	mul.wide.s32 	%rd13, %r4, 12;
	mov.u64 	%rd14, MatrixAConstantGPU;
	add.s64 	%rd15, %rd13, %rd14;
	add.s64 	%rd36, %rd15, 16;
	mul.wide.s32 	%rd16, %r3, 4;
	mov.u64 	%rd17, MatrixBConstantGPU;
	add.s64 	%rd18, %rd16, %rd17;
	add.s64 	%rd35, %rd18, 32;
	mov.f32 	%f66, 0f00000000;
$L__BB0_4:
	.pragma "nounroll";
	ld.const.f32 	%f16, [%rd36+-16];
	ld.const.f32 	%f17, [%rd35+-32];
	fma.rn.f32 	%f18, %f16, %f17, %f66;
	ld.const.f32 	%f19, [%rd36+-12];
	ld.const.f32 	%f20, [%rd35+-24];
	fma.rn.f32 	%f21, %f19, %f20, %f18;
	ld.const.f32 	%f22, [%rd36+-8];
	ld.const.f32 	%f23, [%rd35+-16];
	fma.rn.f32 	%f24, %f22, %f23, %f21;
	ld.const.f32 	%f25, [%rd36+-4];
	ld.const.f32 	%f26, [%rd35+-8];
	fma.rn.f32 	%f27, %f25, %f26, %f24;
	ld.const.f32 	%f28, [%rd36];
	ld.const.f32 	%f29, [%rd35];
	fma.rn.f32 	%f30, %f28, %f29, %f27;
	ld.const.f32 	%f31, [%rd36+4];
	ld.const.f32 	%f32, [%rd35+8];
	fma.rn.f32 	%f33, %f31, %f32, %f30;
	ld.const.f32 	%f34, [%rd36+8];
	ld.const.f32 	%f35, [%rd35+16];
	fma.rn.f32 	%f36, %f34, %f35, %f33;
	ld.const.f32 	%f37, [%rd36+12];
	ld.const.f32 	%f38, [%rd35+24];
	fma.rn.f32 	%f66, %f37, %f38, %f36;
	add.s32 	%r29, %r29, 8;
	add.s64 	%rd36, %rd36, 32;
	add.s64 	%rd35, %rd35, 64;
	setp.ne.s32 	%p6, %r29, 0;
	@%p6 bra 	$L__BB0_4;
$L__BB0_5:
	setp.eq.s32 	%p7, %r5, 0;
	@%p7 bra 	$L__BB0_13;
	mul.wide.s32 	%rd19, %r4, 12;
	mov.u64 	%rd20, MatrixAConstantGPU;
	add.s64 	%rd8, %rd20, %rd19;
	mul.wide.s32 	%rd21, %r3, 4;
	mov.u64 	%rd22, MatrixBConstantGPU;
	add.s64 	%rd9, %rd22, %rd21;
	and.b32  	%r11, %r1, 3;
	setp.lt.u32 	%p8, %r5, 4;
	@%p8 bra 	$L__BB0_8;
	mul.wide.u32 	%rd23, %r31, 4;
	add.s64 	%rd24, %rd8, %rd23;
	ld.const.f32 	%f40, [%rd24];
	mul.wide.u32 	%rd25, %r31, 8;
	add.s64 	%rd26, %rd9, %rd25;
	ld.const.f32 	%f41, [%rd26];
	fma.rn.f32 	%f42, %f40, %f41, %f66;
	ld.const.f32 	%f43, [%rd24+4];
	ld.const.f32 	%f44, [%rd26+8];
	fma.rn.f32 	%f45, %f43, %f44, %f42;
	ld.const.f32 	%f46, [%rd24+8];
	ld.const.f32 	%f47, [%rd26+16];
	fma.rn.f32 	%f48, %f46, %f47, %f45;
	ld.const.f32 	%f49, [%rd24+12];
	ld.const.f32 	%f50, [%rd26+24];
	fma.rn.f32 	%f66, %f49, %f50, %f48;
	add.s32 	%r31, %r31, 4;
$L__BB0_8:
	setp.eq.s32 	%p9, %r11, 0;
	@%p9 bra 	$L__BB0_13;
	setp.eq.s32 	%p10, %r11, 1;
	@%p10 bra 	$L__BB0_11;
	mul.wide.u32 	%rd27, %r31, 4;
	add.s64 	%rd28, %rd8, %rd27;
	ld.const.f32 	%f52, [%rd28];
	mul.wide.u32 	%rd29, %r31, 8;
	add.s64 	%rd30, %rd9, %rd29;
	ld.const.f32 	%f53, [%rd30];
	fma.rn.f32 	%f54, %f52, %f53, %f66;
	ld.const.f32 	%f55, [%rd28+4];
	ld.const.f32 	%f56, [%rd30+8];
	fma.rn.f32 	%f66, %f55, %f56, %f54;
	add.s32 	%r31, %r31, 2;
$L__BB0_11:
	and.b32  	%r28, %r1, 1;
	setp.eq.b32 	%p11, %r28, 1;
	not.pred 	%p12, %p11;
	@%p12 bra 	$L__BB0_13;
	mul.wide.u32 	%rd31, %r31, 4;
	add.s64 	%rd32, %rd8, %rd31;
	ld.const.f32 	%f57, [%rd32];
	mul.wide.u32 	%rd33, %r31, 8;
	add.s64 	%rd34, %rd9, %rd33;
	ld.const.f32 	%f58, [%rd34];
	fma.rn.f32 	%f66, %f57, %f58, %f66;
$L__BB0_13:
	st.global.f32 	[%rd1], %f66;
$L__BB0_14:
	ret;

}


// ===== COMPILED SASS (sm_100) =====

	.target	sm_100

	.elftype	@"ET_EXEC"


//--------------------- .note.nv.tkinfo           --------------------------
	.section	.note.nv.tkinfo,"",@"SHT_NOTE"
	.sectionflags	@"SHF_NOTE_NV_TKINFO"
	.tkinfo
        /*0018*/ 	.word	0x00000002
        /*0030*/ 	.string	""
        /*0030*/ 	.string	"ptxas"
        /*0030*/ 	.string	"Cuda compilation tools, release 13.0, V13.0.88"
        /*0030*/ 	.string	"Build cuda_13.0.r13.0/compiler.36424714_0"
        /*0030*/ 	.string	"-arch sm_100 -m 64 "



//--------------------- .note.nv.cuinfo           --------------------------
	.section	.note.nv.cuinfo,"",@"SHT_NOTE"
	.sectionflags	@"SHF_NOTE_NV_CUINFO"
        /*0018*/ 	.short	0x0002
        /*001a*/ 	.short	0x0064
        /*001c*/ 	.short	0x0082
	.zero		2


//--------------------- .nv.info                  --------------------------
	.section	.nv.info,"",@"SHT_CUDA_INFO"
	.align	4


	//----- nvinfo : EIATTR_REGCOUNT
	.align		4
        /*0000*/ 	.byte	0x04, 0x2f
        /*0002*/ 	.short	(.L_5 - .L_4)
	.align		4
.L_4:
        /*0004*/ 	.word	index@(_Z19multiplyMatricesGPUPf)
        /*0008*/ 	.word	0x0000001c


	//----- nvinfo : EIATTR_FRAME_SIZE
	.align		4
.L_5:
        /*000c*/ 	.byte	0x04, 0x11
        /*000e*/ 	.short	(.L_7 - .L_6)
	.align		4
.L_6:
        /*0010*/ 	.word	index@(_Z19multiplyMatricesGPUPf)
        /*0014*/ 	.word	0x00000000


	//----- nvinfo : EIATTR_MIN_STACK_SIZE
	.align		4
.L_7:
        /*0018*/ 	.byte	0x04, 0x12
        /*001a*/ 	.short	(.L_9 - .L_8)
	.align		4
.L_8:
        /*001c*/ 	.word	index@(_Z19multiplyMatricesGPUPf)
        /*0020*/ 	.word	0x00000000
.L_9:


//--------------------- .nv.compat                --------------------------
	.section	.nv.compat,"",@"SHT_CUDA_COMPAT_INFO"
	.align	4
        /*0000*/ 	.byte	0x02, 0x09, 0x00, 0x00, 0x02, 0x02, 0x01, 0x00, 0x02, 0x05, 0x05, 0x00, 0x03, 0x07, 0x01, 0x01
        /*0010*/ 	.byte	0x02, 0x03, 0x00, 0x00, 0x02, 0x06, 0x01, 0x00, 0x04, 0x0b, 0x08, 0x00, 0x09, 0x00, 0x00, 0x00
        /*0020*/ 	.byte	0x00, 0x00, 0x00, 0x00


//--------------------- .nv.info._Z19multiplyMatricesGPUPf --------------------------
	.section	.nv.info._Z19multiplyMatricesGPUPf,"",@"SHT_CUDA_INFO"
	.sectionflags	@""
	.align	4


	//----- nvinfo : EIATTR_CUDA_API_VERSION
	.align		4
        /*0000*/ 	.byte	0x04, 0x37
        /*0002*/ 	.short	(.L_11 - .L_10)
.L_10:
        /*0004*/ 	.word	0x00000082


	//----- nvinfo : EIATTR_KPARAM_INFO
	.align		4
.L_11:
        /*0008*/ 	.byte	0x04, 0x17
        /*000a*/ 	.short	(.L_13 - .L_12)
.L_12:
        /*000c*/ 	.word	0x00000000
        /*0010*/ 	.short	0x0000
        /*0012*/ 	.short	0x0000
        /*0014*/ 	.byte	0x00, 0xf5, 0x21, 0x00


	//----- nvinfo : EIATTR_SPARSE_MMA_MASK
	.align		4
.L_13:
        /*0018*/ 	.byte	0x03, 0x50
        /*001a*/ 	.short	0x0000


	//----- nvinfo : EIATTR_MAXREG_COUNT
	.align		4
        /*001c*/ 	.byte	0x03, 0x1b
        /*001e*/ 	.short	0x00ff


	//----- nvinfo : EIATTR_MERCURY_ISA_VERSION
	.align		4
        /*0020*/ 	.byte	0x03, 0x5f
        /*0022*/ 	.short	0x0101


	//----- nvinfo : EIATTR_VRC_CTA_INIT_COUNT
	.align		4
        /*0024*/ 	.byte	0x02, 0x4a
	.zero		1
	.zero		1


	//----- nvinfo : EIATTR_EXIT_INSTR_OFFSETS
	.align		4
        /*0028*/ 	.byte	0x04, 0x1c
        /*002a*/ 	.short	(.L_15 - .L_14)


	//   ....[0]....
.L_14:
        /*002c*/ 	.word	0x00000260


	//   ....[1]....
        /*0030*/ 	.word	0x000002c0


	//   ....[2]....
        /*0034*/ 	.word	0x00000850


	//----- nvinfo : EIATTR_CBANK_PARAM_SIZE
	.align		4
.L_15:
        /*0038*/ 	.byte	0x03, 0x19
        /*003a*/ 	.short	0x0008


	//----- nvinfo : EIATTR_PARAM_CBANK
	.align		4
        /*003c*/ 	.byte	0x04, 0x0a
        /*003e*/ 	.short	(.L_17 - .L_16)
	.align		4
.L_16:
        /*0040*/ 	.word	index@(.nv.constant0._Z19multiplyMatricesGPUPf)
        /*0044*/ 	.short	0x0380
        /*0046*/ 	.short	0x0008


	//----- nvinfo : EIATTR_SW_WAR
	.align		4
.L_17:
        /*0048*/ 	.byte	0x04, 0x36
        /*004a*/ 	.short	(.L_19 - .L_18)
.L_18:
        /*004c*/ 	.word	0x00000008
.L_19:


//--------------------- .nv.callgraph             --------------------------
	.section	.nv.callgraph,"",@"SHT_CUDA_CALLGRAPH"
	.align	4
	.sectionentsize	8
	.align		4
        /*0000*/ 	.word	0x00000000
	.align		4
        /*0004*/ 	.word	0xffffffff
	.align		4
        /*0008*/ 	.word	0x00000000
	.align		4
        /*000c*/ 	.word	0xfffffffe
	.align		4
        /*0010*/ 	.word	0x00000000
	.align		4
        /*0014*/ 	.word	0xfffffffd
	.align		4
        /*0018*/ 	.word	0x00000000
	.align		4
        /*001c*/ 	.word	0xfffffffc


//--------------------- .nv.constant3             --------------------------
	.section	.nv.constant3,"a",@progbits
	.align	4
.nv.constant3:
	.type		NCONST,@object
	.size		NCONST,(MCONST - NCONST)
NCONST:
	.zero		4
	.type		MCONST,@object
	.size		MCONST,(MatrixAConstantGPU - MCONST)
MCONST:
	.zero		4
	.type		MatrixAConstantGPU,@object
	.size		MatrixAConstantGPU,(MatrixBConstantGPU - MatrixAConstantGPU)
MatrixAConstantGPU:
	.zero		24
	.type		MatrixBConstantGPU,@object
	.size		MatrixBConstantGPU,(.L_3 - MatrixBConstantGPU)
MatrixBConstantGPU:
	.zero		24
.L_3:


//--------------------- .text._Z19multiplyMatricesGPUPf --------------------------
	.section	.text._Z19multiplyMatricesGPUPf,"ax",@progbits
	.align	128
        .global         _Z19multiplyMatricesGPUPf
        .type           _Z19multiplyMatricesGPUPf,@function
        .size           _Z19multiplyMatricesGPUPf,(.L_x_6 - _Z19multiplyMatricesGPUPf)
        .other          _Z19multiplyMatricesGPUPf,@"STO_CUDA_ENTRY STV_DEFAULT"
_Z19multiplyMatricesGPUPf:
.text._Z19multiplyMatricesGPUPf:
[----:B------:R-:W-:Y:S08]  /*0000*/  LDC R1, c[0x0][0x37c] ;  /* 0x0000df00ff017b82 */ /* 0x000ff00000000800 */
[----:B------:R-:W0:Y:S01]  /*0010*/  LDC.64 R2, c[0x3][RZ] ;  /* 0x00c00000ff027b82 */ /* 0x000e220000000a00 */
[----:B------:R-:W1:Y:S01]  /*0020*/  S2R R7, SR_TID.X ;  /* 0x0000000000077919 */ /* 0x000e620000002100 */
[----:B------:R-:W2:Y:S06]  /*0030*/  S2R R9, SR_TID.Y ;  /* 0x0000000000097919 */ /* 0x000eac0000002200 */
[----:B------:R-:W1:Y:S08]  /*0040*/  LDC R0, c[0x0][0x360] ;  /* 0x0000d800ff007b82 */ /* 0x000e700000000800 */
[----:B------:R-:W1:Y:S01]  /*0050*/  S2UR UR4, SR_CTAID.X ;  /* 0x00000000000479c3 */ /* 0x000e620000002500 */
[----:B0-----:R-:W-:-:S07]  /*0060*/  IABS R11, R2 ;  /* 0x00000002000b7213 */ /* 0x001fce0000000000 */
[----:B------:R-:W2:Y:S01]  /*0070*/  S2UR UR5, SR_CTAID.Y ;  /* 0x00000000000579c3 */ /* 0x000ea20000002600 */
[----:B------:R-:W0:Y:S07]  /*0080*/  I2F.RP R6, R11 ;  /* 0x0000000b00067306 */ /* 0x000e2e0000209400 */
[----:B------:R-:W2:Y:S01]  /*0090*/  LDC R4, c[0x0][0x364] ;  /* 0x0000d900ff047b82 */ /* 0x000ea20000000800 */
[----:B-1----:R-:W-:Y:S01]  /*00a0*/  IMAD R0, R0, UR4, R7 ;  /* 0x0000000400007c24 */ /* 0x002fe2000f8e0207 */
[----:B0-----:R-:W0:Y:S01]  /*00b0*/  MUFU.RCP R6, R6 ;  /* 0x0000000600067308 */ /* 0x001e220000001000 */
[----:B--2---:R-:W-:Y:S01]  /*00c0*/  IMAD R4, R4, UR5, R9 ;  /* 0x0000000504047c24 */ /* 0x004fe2000f8e0209 */
[----:B0-----:R-:W-:-:S03]  /*00d0*/  IADD3 R5, PT, PT, R6, 0xffffffe, RZ ;  /* 0x0ffffffe06057810 */ /* 0x001fc60007ffe0ff */
[----:B------:R-:W-:Y:S02]  /*00e0*/  IMAD R7, R0, R3, R4 ;  /* 0x0000000300077224 */ /* 0x000fe400078e0204 */
[----:B------:R-:W-:Y:S01]  /*00f0*/  HFMA2 R4, -RZ, RZ, 0, 0 ;  /* 0x00000000ff047431 */ /* 0x000fe200000001ff */
[----:B------:R-:W0:Y:S02]  /*0100*/  F2I.FTZ.U32.TRUNC.NTZ R5, R5 ;  /* 0x0000000500057305 */ /* 0x000e24000021f000 */
[----:B0-----:R-:W-:-:S04]  /*0110*/  IMAD.MOV R6, RZ, RZ, -R5 ;  /* 0x000000ffff067224 */ /* 0x001fc800078e0a05 */
[----:B------:R-:W-:Y:S01]  /*0120*/  IMAD R9, R6, R11, RZ ;  /* 0x0000000b06097224 */ /* 0x000fe200078e02ff */
[----:B------:R-:W-:-:S03]  /*0130*/  IABS R6, R7 ;  /* 0x0000000700067213 */ /* 0x000fc60000000000 */
[----:B------:R-:W-:-:S06]  /*0140*/  IMAD.HI.U32 R4, R5, R9, R4 ;  /* 0x0000000905047227 */ /* 0x000fcc00078e0004 */
[----:B------:R-:W-:-:S04]  /*0150*/  IMAD.HI.U32 R0, R4, R6, RZ ;  /* 0x0000000604007227 */ /* 0x000fc800078e00ff */
[----:B------:R-:W-:-:S04]  /*0160*/  IMAD.MOV R4, RZ, RZ, -R0 ;  /* 0x000000ffff047224 */ /* 0x000fc800078e0a00 */
[----:B------:R-:W-:-:S05]  /*0170*/  IMAD R4, R11, R4, R6 ;  /* 0x000000040b047224 */ /* 0x000fca00078e0206 */
[----:B------:R-:W-:-:S13]  /*0180*/  ISETP.GT.U32.AND P2, PT, R11, R4, PT ;  /* 0x000000040b00720c */ /* 0x000fda0003f44070 */
[-C--:B------:R-:W-:Y:S01]  /*0190*/  @!P2 IADD3 R4, PT, PT, R4, -R11.reuse, RZ ;  /* 0x8000000b0404a210 */ /* 0x080fe20007ffe0ff */
[----:B------:R-:W-:Y:S01]  /*01a0*/  @!P2 VIADD R0, R0, 0x1 ;  /* 0x000000010000a836 */ /* 0x000fe20000000000 */
[----:B------:R-:W-:Y:S02]  /*01b0*/  ISETP.NE.AND P2, PT, R2, RZ, PT ;  /* 0x000000ff0200720c */ /* 0x000fe40003f45270 */
[----:B------:R-:W-:Y:S02]  /*01c0*/  ISETP.GE.U32.AND P0, PT, R4, R11, PT ;  /* 0x0000000b0400720c */ /* 0x000fe40003f06070 */
[----:B------:R-:W-:-:S04]  /*01d0*/  LOP3.LUT R4, R7, R2, RZ, 0x3c, !PT ;  /* 0x0000000207047212 */ /* 0x000fc800078e3cff */
[----:B------:R-:W-:-:S07]  /*01e0*/  ISETP.GE.AND P1, PT, R4, RZ, PT ;  /* 0x000000ff0400720c */ /* 0x000fce0003f26270 */
[----:B------:R-:W-:-:S06]  /*01f0*/  @P0 IADD3 R0, PT, PT, R0, 0x1, RZ ;  /* 0x0000000100000810 */ /* 0x000fcc0007ffe0ff */
[----:B------:R-:W-:Y:S01]  /*0200*/  @!P1 IMAD.MOV R0, RZ, RZ, -R0 ;  /* 0x000000ffff009224 */ /* 0x000fe200078e0a00 */
[----:B------:R-:W-:-:S04]  /*0210*/  @!P2 LOP3.LUT R0, RZ, R2, RZ, 0x33, !PT ;  /* 0x00000002ff00a212 */ /* 0x000fc800078e33ff */
[C---:B------:R-:W-:Y:S02]  /*0220*/  IADD3 R4, PT, PT, -R0.reuse, RZ, RZ ;  /* 0x000000ff00047210 */ /* 0x040fe40007ffe1ff */
[----:B------:R-:W-:-:S03]  /*0230*/  ISETP.GT.AND P0, PT, R0, 0x1, PT ;  /* 0x000000010000780c */ /* 0x000fc60003f04270 */
[----:B------:R-:W-:-:S05]  /*0240*/  IMAD R2, R2, R4, R7 ;  /* 0x0000000402027224 */ /* 0x000fca00078e0207 */
[----:B------:R-:W-:-:S13]  /*0250*/  ISETP.GT.OR P0, PT, R2, 0x2, P0 ;  /* 0x000000020200780c */ /* 0x000fda0000704670 */
[----:B------:R-:W-:Y:S05]  /*0260*/  @P0 EXIT ;  /* 0x000000000000094d */ /* 0x000fea0003800000 */
[----:B------:R-:W0:Y:S01]  /*0270*/  LDC.64 R4, c[0x0][0x380] ;  /* 0x0000e000ff047b82 */ /* 0x000e220000000a00 */
[----:B------:R-:W1:Y:S01]  /*0280*/  LDCU.64 UR4, c[0x0][0x358] ;  /* 0x00006b00ff0477ac */ /* 0x000e620008000a00 */
[----:B------:R-:W-:Y:S01]  /*0290*/  ISETP.GE.AND P0, PT, R3, 0x1, PT ;  /* 0x000000010300780c */ /* 0x000fe20003f06270 */
[----:B0-----:R-:W-:-:S05]  /*02a0*/  IMAD.WIDE R4, R7, 0x4, R4 ;  /* 0x0000000407047825 */ /* 0x001fca00078e0204 */
[----:B-1----:R0:W-:Y:S07]  /*02b0*/  STG.E desc[UR4][R4.64], RZ ;  /* 0x000000ff04007986 */ /* 0x0021ee000c101904 */
[----:B------:R-:W-:Y:S05]  /*02c0*/  @!P0 EXIT ;  /* 0x000000000000894d */ /* 0x000fea0003800000 */
[C---:B------:R-:W-:Y:S01]  /*02d0*/  ISETP.GE.U32.AND P0, PT, R3.reuse, 0x8, PT ;  /* 0x000000080300780c */ /* 0x040fe20003f06070 */
[----:B------:R-:W-:Y:S01]  /*02e0*/  IMAD.MOV.U32 R6, RZ, RZ, RZ ;  /* 0x000000ffff067224 */ /* 0x000fe200078e00ff */
[----:B------:R-:W-:Y:S02]  /*02f0*/  LOP3.LUT R23, R3, 0x7, RZ, 0xc0, !PT ;  /* 0x0000000703177812 */ /* 0x000fe400078ec0ff */
[----:B------:R-:W-:Y:S02]  /*0300*/  MOV R19, RZ ;  /* 0x000000ff00137202 */ /* 0x000fe40000000f00 */
[----:B------:R-:W-:-:S07]  /*0310*/  ISETP.NE.AND P1, PT, R23, RZ, PT ;  /* 0x000000ff1700720c */ /* 0x000fce0003f25270 */
[----:B------:R-:W-:Y:S06]  /*0320*/  @!P0 BRA `(.L_x_0) ;  /* 0x0000000000988947 */ /* 0x000fec0003800000 */
[----:B------:R-:W-:Y:S02]  /*0330*/  HFMA2 R9, -RZ, RZ, 0, 1.9073486328125e-06 ;  /* 0x00000020ff097431 */ /* 0x000fe400000001ff */
[----:B------:R-:W-:Y:S01]  /*0340*/  IMAD.MOV.U32 R7, RZ, RZ, 0x8 ;  /* 0x00000008ff077424 */ /* 0x000fe200078e00ff */
[----:B------:R-:W-:Y:S01]  /*0350*/  LOP3.LUT R6, R3, 0x7ffffff8, RZ, 0xc0, !PT ;  /* 0x7ffffff803067812 */ /* 0x000fe200078ec0ff */
[----:B------:R-:W-:Y:S02]  /*0360*/  IMAD.MOV.U32 R19, RZ, RZ, RZ ;  /* 0x000000ffff137224 */ /* 0x000fe400078e00ff */
[----:B------:R-:W-:Y:S01]  /*0370*/  IMAD R8, R0, 0xc, R7 ;  /* 0x0000000c00087824 */ /* 0x000fe200078e0207 */
[----:B------:R-:W-:-:S03]  /*0380*/  IADD3 R7, PT, PT, -R6, RZ, RZ ;  /* 0x000000ff06077210 */ /* 0x000fc60007ffe1ff */
[----:B------:R-:W-:Y:S02]  /*0390*/  VIADD R8, R8, 0x10 ;  /* 0x0000001008087836 */ /* 0x000fe40000000000 */
[----:B------:R-:W-:-:S05]  /*03a0*/  IMAD R9, R2, 0x4, R9 ;  /* 0x0000000402097824 */ /* 0x000fca00078e0209 */
[----:B------:R-:W-:-:S07]  /*03b0*/  IADD3 R9, PT, PT, R9, 0x20, RZ ;  /* 0x0000002009097810 */ /* 0x000fce0007ffe0ff */
.L_x_1:
[----:B------:R-:W1:Y:S01]  /*03c0*/  LDC R18, c[0x3][R8+-0x10] ;  /* 0x00fffc0008127b82 */ /* 0x000e620000000800 */
[----:B------:R-:W-:-:S04]  /*03d0*/  IADD3 R7, PT, PT, R7, 0x8, RZ ;  /* 0x0000000807077810 */ /* 0x000fc80007ffe0ff */
[----:B------:R-:W-:-:S03]  /*03e0*/  ISETP.NE.AND P0, PT, R7, RZ, PT ;  /* 0x000000ff0700720c */ /* 0x000fc60003f05270 */
[----:B------:R-:W1:Y:S08]  /*03f0*/  LDC R20, c[0x3][R9+-0x20] ;  /* 0x00fff80009147b82 */ /* 0x000e700000000800 */
[----:B------:R-:W2:Y:S08]  /*0400*/  LDC R21, c[0x3][R8+-0xc] ;  /* 0x00fffd0008157b82 */ /* 0x000eb00000000800 */
[----:B------:R-:W2:Y:S08]  /*0410*/  LDC R22, c[0x3][R9+-0x18] ;  /* 0x00fffa0009167b82 */ /* 0x000eb00000000800 */
[----:B------:R-:W3:Y:S08]  /*0420*/  LDC R25, c[0x3][R8+-0x8] ;  /* 0x00fffe0008197b82 */ /* 0x000ef00000000800 */
[----:B------:R-:W3:Y:S08]  /*0430*/  LDC R24, c[0x3][R9+-0x10] ;  /* 0x00fffc0009187b82 */ /* 0x000ef00000000800 */
[----:B------:R-:W4:Y:S08]  /*0440*/  LDC R16, c[0x3][R8+-0x4] ;  /* 0x00ffff0008107b82 */ /* 0x000f300000000800 */
[----:B------:R-:W4:Y:S01]  /*0450*/  LDC R17, c[0x3][R9+-0x8] ;  /* 0x00fffe0009117b82 */ /* 0x000f220000000800 */
[----:B-1----:R-:W-:-:S07]  /*0460*/  FFMA R20, R18, R20, R19 ;  /* 0x0000001412147223 */ /* 0x002fce0000000013 */
[----:B------:R-:W1:Y:S08]  /*0470*/  LDC R14, c[0x3][R8] ;  /* 0x00c00000080e7b82 */ /* 0x000e700000000800 */
[----:B------:R-:W1:Y:S01]  /*0480*/  LDC R15, c[0x3][R9] ;  /* 0x00c00000090f7b82 */ /* 0x000e620000000800 */
[----:B--2---:R-:W-:-:S07]  /*0490*/  FFMA R20, R21, R22, R20 ;  /* 0x0000001615147223 */ /* 0x004fce0000000014 */
[----:B------:R2:W5:Y:S08]  /*04a0*/  LDC R12, c[0x3][R8+0x4] ;  /* 0x00c00100080c7b82 */ /* 0x0005700000000800 */
[----:B------:R0:W5:Y:S01]  /*04b0*/  LDC R13, c[0x3][R9+0x8] ;  /* 0x00c00200090d7b82 */ /* 0x0001620000000800 */
[----:B---3--:R-:W-:-:S07]  /*04c0*/  FFMA R25, R25, R24, R20 ;  /* 0x0000001819197223 */ /* 0x008fce0000000014 */
[----:B------:R2:W3:Y:S08]  /*04d0*/  LDC R10, c[0x3][R8+0x8] ;  /* 0x00c00200080a7b82 */ /* 0x0004f00000000800 */
[----:B------:R0:W3:Y:S01]  /*04e0*/  LDC R11, c[0x3][R9+0x10] ;  /* 0x00c00400090b7b82 */ /* 0x0000e20000000800 */
[----:B----4-:R-:W-:-:S07]  /*04f0*/  FFMA R17, R16, R17, R25 ;  /* 0x0000001110117223 */ /* 0x010fce0000000019 */
[----:B------:R2:W4:Y:S08]  /*0500*/  LDC R18, c[0x3][R8+0xc] ;  /* 0x00c0030008127b82 */ /* 0x0005300000000800 */
[----:B------:R0:W4:Y:S01]  /*0510*/  LDC R19, c[0x3][R9+0x18] ;  /* 0x00c0060009137b82 */ /* 0x0001220000000800 */
[----:B-1----:R-:W-:Y:S01]  /*0520*/  FFMA R15, R14, R15, R17 ;  /* 0x0000000f0e0f7223 */ /* 0x002fe20000000011 */
[----:B--2---:R-:W-:Y:S01]  /*0530*/  VIADD R8, R8, 0x20 ;  /* 0x0000002008087836 */ /* 0x004fe20000000000 */
[----:B0-----:R-:W-:-:S02]  /*0540*/  IADD3 R9, PT, PT, R9, 0x40, RZ ;  /* 0x0000004009097810 */ /* 0x001fc40007ffe0ff */
[----:B-----5:R-:W-:-:S04]  /*0550*/  FFMA R13, R12, R13, R15 ;  /* 0x0000000d0c0d7223 */ /* 0x020fc8000000000f */
[----:B---3--:R-:W-:-:S04]  /*0560*/  FFMA R11, R10, R11, R13 ;  /* 0x0000000b0a0b7223 */ /* 0x008fc8000000000d */
[----:B----4-:R-:W-:Y:S01]  /*0570*/  FFMA R19, R18, R19, R11 ;  /* 0x0000001312137223 */ /* 0x010fe2000000000b */
[----:B------:R-:W-:Y:S06]  /*0580*/  @P0 BRA `(.L_x_1) ;  /* 0xfffffffc008c0947 */ /* 0x000fec000383ffff */
.L_x_0:
[----:B------:R-:W-:Y:S05]  /*0590*/  @!P1 BRA `(.L_x_2) ;  /* 0x0000000000a89947 */ /* 0x000fea0003800000 */
[----:B------:R-:W-:Y:S01]  /*05a0*/  ISETP.GE.U32.AND P0, PT, R23, 0x4, PT ;  /* 0x000000041700780c */ /* 0x000fe20003f06070 */
[----:B------:R-:W-:Y:S01]  /*05b0*/  IMAD.MOV.U32 R9, RZ, RZ, 0x20 ;  /* 0x00000020ff097424 */ /* 0x000fe200078e00ff */
[----:B------:R-:W-:Y:S02]  /*05c0*/  MOV R7, 0x8 ;  /* 0x0000000800077802 */ /* 0x000fe40000000f00 */
[----:B------:R-:W-:Y:S01]  /*05d0*/  LOP3.LUT R17, R3, 0x3, RZ, 0xc0, !PT ;  /* 0x0000000303117812 */ /* 0x000fe200078ec0ff */
[----:B------:R-:W-:Y:S02]  /*05e0*/  IMAD R9, R2, 0x4, R9 ;  /* 0x0000000402097824 */ /* 0x000fe400078e0209 */
[----:B------:R-:W-:Y:S01]  /*05f0*/  IMAD R7, R0, 0xc, R7 ;  /* 0x0000000c00077824 */ /* 0x000fe200078e0207 */
[----:B------:R-:W-:-:S05]  /*0600*/  ISETP.NE.AND P1, PT, R17, RZ, PT ;  /* 0x000000ff1100720c */ /* 0x000fca0003f25270 */
[----:B------:R-:W-:Y:S08]  /*0610*/  @!P0 BRA `(.L_x_3) ;  /* 0x00000000003c8947 */ /* 0x000ff00003800000 */
[C---:B------:R-:W-:Y:S02]  /*0620*/  LEA R0, R6.reuse, R7, 0x2 ;  /* 0x0000000706007211 */ /* 0x040fe400078e10ff */
[C---:B------:R-:W-:Y:S01]  /*0630*/  LEA R8, R6.reuse, R9, 0x3 ;  /* 0x0000000906087211 */ /* 0x040fe200078e18ff */
[----:B------:R-:W-:Y:S01]  /*0640*/  VIADD R6, R6, 0x4 ;  /* 0x0000000406067836 */ /* 0x000fe20000000000 */
[----:B------:R-:W1:Y:S08]  /*0650*/  LDC R2, c[0x3][R0] ;  /* 0x00c0000000027b82 */ /* 0x000e700000000800 */
[----:B------:R-:W1:Y:S08]  /*0660*/  LDC R10, c[0x3][R8] ;  /* 0x00c00000080a7b82 */ /* 0x000e700000000800 */
[----:B------:R-:W2:Y:S08]  /*0670*/  LDC R11, c[0x3][R0+0x4] ;  /* 0x00c00100000b7b82 */ /* 0x000eb00000000800 */
[----:B------:R-:W2:Y:S08]  /*0680*/  LDC R12, c[0x3][R8+0x8] ;  /* 0x00c00200080c7b82 */ /* 0x000eb00000000800 */
[----:B------:R-:W3:Y:S08]  /*0690*/  LDC R13, c[0x3][R0+0x8] ;  /* 0x00c00200000d7b82 */ /* 0x000ef00000000800 */
[----:B------:R-:W3:Y:S08]  /*06a0*/  LDC R14, c[0x3][R8+0x10] ;  /* 0x00c00400080e7b82 */ /* 0x000ef00000000800 */
[----:B------:R-:W4:Y:S08]  /*06b0*/  LDC R15, c[0x3][R0+0xc] ;  /* 0x00c00300000f7b82 */ /* 0x000f300000000800 */
[----:B------:R-:W4:Y:S01]  /*06c0*/  LDC R16, c[0x3][R8+0x18] ;  /* 0x00c0060008107b82 */ /* 0x000f220000000800 */
[----:B-1----:R-:W-:-:S04]  /*06d0*/  FFMA R2, R2, R10, R19 ;  /* 0x0000000a02027223 */ /* 0x002fc80000000013 */
[----:B--2---:R-:W-:-:S04]  /*06e0*/  FFMA R2, R11, R12, R2 ;  /* 0x0000000c0b027223 */ /* 0x004fc80000000002 */
[----:B---3--:R-:W-:-:S04]  /*06f0*/  FFMA R2, R13, R14, R2 ;  /* 0x0000000e0d027223 */ /* 0x008fc80000000002 */
[----:B----4-:R-:W-:-:S07]  /*0700*/  FFMA R19, R15, R16, R2 ;  /* 0x000000100f137223 */ /* 0x010fce0000000002 */
.L_x_3:
[----:B------:R-:W-:Y:S05]  /*0710*/  @!P1 BRA `(.L_x_2) ;  /* 0x0000000000489947 */ /* 0x000fea0003800000 */
[----:B------:R-:W-:Y:S02]  /*0720*/  ISETP.NE.AND P0, PT, R17, 0x1, PT ;  /* 0x000000011100780c */ /* 0x000fe40003f05270 */
[----:B------:R-:W-:-:S04]  /*0730*/  LOP3.LUT R3, R3, 0x1, RZ, 0xc0, !PT ;  /* 0x0000000103037812 */ /* 0x000fc800078ec0ff */
[----:B------:R-:W-:-:S07]  /*0740*/  ISETP.NE.U32.AND P1, PT, R3, 0x1, PT ;  /* 0x000000010300780c */ /* 0x000fce0003f25070 */
[----:B------:R-:W-:Y:S06]  /*0750*/  @!P0 BRA `(.L_x_4) ;  /* 0x0000000000248947 */ /* 0x000fec0003800000 */
[C---:B------:R-:W-:Y:S02]  /*0760*/  LEA R0, R6.reuse, R7, 0x2 ;  /* 0x0000000706007211 */ /* 0x040fe400078e10ff */
[C---:B------:R-:W-:Y:S01]  /*0770*/  LEA R3, R6.reuse, R9, 0x3 ;  /* 0x0000000906037211 */ /* 0x040fe200078e18ff */
[----:B------:R-:W-:Y:S01]  /*0780*/  VIADD R6, R6, 0x2 ;  /* 0x0000000206067836 */ /* 0x000fe20000000000 */
[----:B------:R-:W1:Y:S08]  /*0790*/  LDC R2, c[0x3][R0] ;  /* 0x00c0000000027b82 */ /* 0x000e700000000800 */
[----:B------:R-:W1:Y:S08]  /*07a0*/  LDC R8, c[0x3][R3] ;  /* 0x00c0000003087b82 */ /* 0x000e700000000800 */
[----:B------:R-:W2:Y:S08]  /*07b0*/  LDC R11, c[0x3][R0+0x4] ;  /* 0x00c00100000b7b82 */ /* 0x000eb00000000800 */
[----:B------:R-:W2:Y:S01]  /*07c0*/  LDC R10, c[0x3][R3+0x8] ;  /* 0x00c00200030a7b82 */ /* 0x000ea20000000800 */
[----:B-1----:R-:W-:-:S04]  /*07d0*/  FFMA R2, R2, R8, R19 ;  /* 0x0000000802027223 */ /* 0x002fc80000000013 */
[----:B--2---:R-:W-:-:S07]  /*07e0*/  FFMA R19, R11, R10, R2 ;  /* 0x0000000a0b137223 */ /* 0x004fce0000000002 */
.L_x_4:
[C---:B------:R-:W-:Y:S02]  /*07f0*/  @!P1 LEA R7, R6.reuse, R7, 0x2 ;  /* 0x0000000706079211 */ /* 0x040fe400078e10ff */
[----:B------:R-:W-:Y:S02]  /*0800*/  @!P1 LEA R6, R6, R9, 0x3 ;  /* 0x0000000906069211 */ /* 0x000fe400078e18ff */
[----:B------:R-:W1:Y:S08]  /*0810*/  @!P1 LDC R0, c[0x3][R7] ;  /* 0x00c0000007009b82 */ /* 0x000e700000000800 */
[----:B------:R-:W1:Y:S02]  /*0820*/  @!P1 LDC R6, c[0x3][R6] ;  /* 0x00c0000006069b82 */ /* 0x000e640000000800 */
[----:B-1----:R-:W-:-:S07]  /*0830*/  @!P1 FFMA R19, R0, R6, R19 ;  /* 0x0000000600139223 */ /* 0x002fce0000000013 */
.L_x_2:
[----:B------:R-:W-:Y:S01]  /*0840*/  STG.E desc[UR4][R4.64], R19 ;  /* 0x0000001304007986 */ /* 0x000fe2000c101904 */
[----:B------:R-:W-:Y:S05]  /*0850*/  EXIT ;  /* 0x000000000000794d */ /* 0x000fea0003800000 */
.L_x_5:
[----:B------:R-:W-:-:S00]  /*0860*/  BRA `(.L_x_5) ;  /* 0xfffffffc00fc7947 */ /* 0x000fc0000383ffff */
[----:B------:R-:W-:-:S00]  /*0870*/  NOP ;  /* 0x0000000000007918 */ /* 0x000fc00000000000 */
        /* <DEDUP_REMOVED lines=8> */
.L_x_6:


//--------------------- .nv.shared.reserved.0     --------------------------
	.section	.nv.shared.reserved.0,"aw",@nobits
	.weak		__nv_reservedSMEM_offset_0_alias
	.size		__nv_reservedSMEM_offset_0_alias, 0, 64
	.other		__nv_reservedSMEM_offset_0_alias,@"STO_CUDA_RESERVED_SHARED STV_DEFAULT"
__nv_reservedSMEM_offset_0_alias:
	.zero		0
	.zero		64


//--------------------- .nv.constant0._Z19multiplyMatricesGPUPf --------------------------
	.section	.nv.constant0._Z19multiplyMatricesGPUPf,"a",@progbits
	.sectionflags	@""
	.align	4
.nv.constant0._Z19multiplyMatricesGPUPf:
	.zero		904


//--------------------- SYMBOLS --------------------------

	.type		.nv.reservedSmem.offset0,@object
	.size		.nv.reservedSmem.offset0,0x4
